	.headerflags	@"EF_CUDA_TEXMODE_UNIFIED EF_CUDA_64BIT_ADDRESS EF_CUDA_ACCELERATORS EF_CUDA_SM90 EF_CUDA_VIRTUAL_SM(EF_CUDA_SM90)"
	.elftype	@"ET_EXEC"


//--------------------- .nv.info                  --------------------------
	.section	.nv.info,"",@"SHT_CUDA_INFO"
	.align	4


	//----- nvinfo : EIATTR_REGCOUNT
	.align		4
        /*0000*/ 	.byte	0x04, 0x2f
        /*0002*/ 	.short	(.L_1 - .L_0)
	.align		4
.L_0:
        /*0004*/ 	.word	index@(triton_poi_fused_reflection_pad2d_1)
        /*0008*/ 	.word	0x0000000c


	//----- nvinfo : EIATTR_MIN_STACK_SIZE
	.align		4
.L_1:
        /*000c*/ 	.byte	0x04, 0x12
        /*000e*/ 	.short	(.L_3 - .L_2)
	.align		4
.L_2:
        /*0010*/ 	.word	index@(triton_poi_fused_reflection_pad2d_1)
        /*0014*/ 	.word	0x00000000


	//----- nvinfo : EIATTR_FRAME_SIZE
	.align		4
.L_3:
        /*0018*/ 	.byte	0x04, 0x11
        /*001a*/ 	.short	(.L_5 - .L_4)
	.align		4
.L_4:
        /*001c*/ 	.word	index@(triton_poi_fused_reflection_pad2d_1)
        /*0020*/ 	.word	0x00000000


	//----- nvinfo : EIATTR_MIN_STACK_SIZE
	.align		4
.L_5:
        /*0024*/ 	.byte	0x04, 0x12
        /*0026*/ 	.short	(.L_7 - .L_6)
	.align		4
.L_6:
        /*0028*/ 	.word	index@(triton_poi_fused_reflection_pad2d_1)
        /*002c*/ 	.word	0x00000000
.L_7:


//--------------------- .nv.info.triton_poi_fused_reflection_pad2d_1 --------------------------
	.section	.nv.info.triton_poi_fused_reflection_pad2d_1,"",@"SHT_CUDA_INFO"
	.sectionflags	@""
	.align	4


	//----- nvinfo : EIATTR_CUDA_API_VERSION
	.align		4
        /*0000*/ 	.byte	0x04, 0x37
        /*0002*/ 	.short	(.L_9 - .L_8)
.L_8:
        /*0004*/ 	.word	0x0000007c


	//----- nvinfo : EIATTR_KPARAM_INFO
	.align		4
.L_9:
        /*0008*/ 	.byte	0x04, 0x17
        /*000a*/ 	.short	(.L_11 - .L_10)
.L_10:
        /*000c*/ 	.word	0x00000000
        /*0010*/ 	.short	0x0002
        /*0012*/ 	.short	0x0010
        /*0014*/ 	.byte	0x00, 0xf0, 0x11, 0x00


	//----- nvinfo : EIATTR_KPARAM_INFO
	.align		4
.L_11:
        /*0018*/ 	.byte	0x04, 0x17
        /*001a*/ 	.short	(.L_13 - .L_12)
.L_12:
        /*001c*/ 	.word	0x00000000
        /*0020*/ 	.short	0x0001
        /*0022*/ 	.short	0x0008
        /*0024*/ 	.byte	0x00, 0xf4, 0x21, 0x00


	//----- nvinfo : EIATTR_KPARAM_INFO
	.align		4
.L_13:
        /*0028*/ 	.byte	0x04, 0x17
        /*002a*/ 	.short	(.L_15 - .L_14)
.L_14:
        /*002c*/ 	.word	0x00000000
        /*0030*/ 	.short	0x0000
        /*0032*/ 	.short	0x0000
        /*0034*/ 	.byte	0x00, 0xf4, 0x21, 0x00


	//----- nvinfo : EIATTR_SPARSE_MMA_MASK
	.align		4
.L_15:
        /*0038*/ 	.byte	0x03, 0x50
        /*003a*/ 	.short	0x0000


	//----- nvinfo : EIATTR_MAXREG_COUNT
	.align		4
        /*003c*/ 	.byte	0x03, 0x1b
        /*003e*/ 	.short	0x00ff


	//----- nvinfo : EIATTR_EXIT_INSTR_OFFSETS
	.align		4
        /*0040*/ 	.byte	0x04, 0x1c
        /*0042*/ 	.short	(.L_17 - .L_16)


	//   ....[0]....
.L_16:
        /*0044*/ 	.word	0x00000330


	//   ....[1]....
        /*0048*/ 	.word	0x00000350


	//----- nvinfo : EIATTR_REQNTID
	.align		4
.L_17:
        /*004c*/ 	.byte	0x04, 0x10
        /*004e*/ 	.short	(.L_19 - .L_18)
.L_18:
        /*0050*/ 	.word	0x00000080
        /*0054*/ 	.word	0x00000001
        /*0058*/ 	.word	0x00000001


	//----- nvinfo : EIATTR_CBANK_PARAM_SIZE
	.align		4
.L_19:
        /*005c*/ 	.byte	0x03, 0x19
        /*005e*/ 	.short	0x0014


	//----- nvinfo : EIATTR_PARAM_CBANK
	.align		4
        /*0060*/ 	.byte	0x04, 0x0a
        /*0062*/ 	.short	(.L_21 - .L_20)
	.align		4
.L_20:
        /*0064*/ 	.word	index@(.nv.constant0.triton_poi_fused_reflection_pad2d_1)
        /*0068*/ 	.short	0x0210
        /*006a*/ 	.short	0x0014


	//----- nvinfo : EIATTR_SW_WAR
	.align		4
.L_21:
        /*006c*/ 	.byte	0x04, 0x36
        /*006e*/ 	.short	(.L_23 - .L_22)
.L_22:
        /*0070*/ 	.word	0x00000008
.L_23:


//--------------------- .nv.callgraph             --------------------------
	.section	.nv.callgraph,"",@"SHT_CUDA_CALLGRAPH"
	.align	4
	.sectionentsize	8
	.align		4
        /*0000*/ 	.word	0x00000000
	.align		4
        /*0004*/ 	.word	0xffffffff
	.align		4
        /*0008*/ 	.word	0x00000000
	.align		4
        /*000c*/ 	.word	0xfffffffe
	.align		4
        /*0010*/ 	.word	0x00000000
	.align		4
        /*0014*/ 	.word	0xfffffffd
	.align		4
        /*0018*/ 	.word	0x00000000
	.align		4
        /*001c*/ 	.word	0xfffffffc


//--------------------- .text.triton_poi_fused_reflection_pad2d_1 --------------------------
	.section	.text.triton_poi_fused_reflection_pad2d_1,"ax",@progbits
	.align	128
        .global         triton_poi_fused_reflection_pad2d_1
        .type           triton_poi_fused_reflection_pad2d_1,@function
        .size           triton_poi_fused_reflection_pad2d_1,(.L_x_1 - triton_poi_fused_reflection_pad2d_1)
        .other          triton_poi_fused_reflection_pad2d_1,@"STO_CUDA_ENTRY STV_DEFAULT"
triton_poi_fused_reflection_pad2d_1:
.text.triton_poi_fused_reflection_pad2d_1:
[----:B------:R-:W0:Y:S02]  /*0000*/  LDC R1, c[0x0][0x28] ;  /* 0x00000a00ff017b82 */ /* 0x000e240000000800 */
[----:B------:R-:W1:Y:S01]  /*0010*/  S2R R0, SR_TID.X ;  /* 0x0000000000007919 */ /* 0x000e620000002100 */
[----:B------:R-:W-:Y:S01]  /*0020*/  ULDC.64 UR4, c[0x0][0x208] ;  /* 0x0000820000047ab9 */ /* 0x000fe20000000a00 */
[----:B------:R-:W2:Y:S01]  /*0030*/  S2R R3, SR_CTAID.X ;  /* 0x0000000000037919 */ /* 0x000ea20000002500 */
[----:B-1----:R-:W-:-:S05]  /*0040*/  IMAD.SHL.U32 R0, R0, 0x2, RZ ;  /* 0x0000000200007824 */ /* 0x002fca00078e00ff */
[----:B------:R-:W-:-:S05]  /*0050*/  LOP3.LUT R0, R0, 0xfe, RZ, 0xc0, !PT ;  /* 0x000000fe00007812 */ /* 0x000fca00078ec0ff */
[----:B--2---:R-:W-:-:S04]  /*0060*/  IMAD R0, R3, 0x100, R0 ;  /* 0x0000010003007824 */ /* 0x004fc800078e0200 */
[C---:B------:R-:W-:Y:S01]  /*0070*/  IMAD.HI R3, R0.reuse, 0x6bca1af3, RZ ;  /* 0x6bca1af300037827 */ /* 0x040fe200078e02ff */
[----:B------:R-:W-:Y:S02]  /*0080*/  IADD3 R2, R0, 0x1, RZ ;  /* 0x0000000100027810 */ /* 0x000fe40007ffe0ff */
[----:B------:R-:W-:Y:S02]  /*0090*/  ISETP.GE.AND P0, PT, R0, 0x5a40, PT ;  /* 0x00005a400000780c */ /* 0x000fe40003f06270 */
[----:B------:R-:W-:-:S04]  /*00a0*/  SHF.R.U32.HI R4, RZ, 0x1f, R3 ;  /* 0x0000001fff047819 */ /* 0x000fc80000011603 */
[----:B------:R-:W-:Y:S01]  /*00b0*/  LEA.HI.SX32 R5, R3, R4, 0x1c ;  /* 0x0000000403057211 */ /* 0x000fe200078fe2ff */
[----:B------:R-:W-:-:S04]  /*00c0*/  IMAD.HI R3, R2, 0x6bca1af3, RZ ;  /* 0x6bca1af302037827 */ /* 0x000fc800078e02ff */
[----:B------:R-:W-:Y:S01]  /*00d0*/  IMAD.HI R6, R5, 0x6bca1af3, RZ ;  /* 0x6bca1af305067827 */ /* 0x000fe200078e02ff */
[----:B------:R-:W-:-:S04]  /*00e0*/  SHF.R.U32.HI R4, RZ, 0x1f, R3 ;  /* 0x0000001fff047819 */ /* 0x000fc80000011603 */
[----:B------:R-:W-:Y:S02]  /*00f0*/  SHF.R.U32.HI R7, RZ, 0x1f, R6 ;  /* 0x0000001fff077819 */ /* 0x000fe40000011606 */
[----:B------:R-:W-:Y:S01]  /*0100*/  LEA.HI.SX32 R3, R3, R4, 0x1c ;  /* 0x0000000403037211 */ /* 0x000fe200078fe2ff */
[----:B------:R-:W-:Y:S01]  /*0110*/  IMAD R4, R5, -0x26, R0 ;  /* 0xffffffda05047824 */ /* 0x000fe200078e0200 */
[----:B------:R-:W-:-:S03]  /*0120*/  LEA.HI.SX32 R6, R6, R7, 0x1c ;  /* 0x0000000706067211 */ /* 0x000fc600078fe2ff */
[----:B------:R-:W-:Y:S02]  /*0130*/  IMAD R3, R3, -0x26, R2 ;  /* 0xffffffda03037824 */ /* 0x000fe400078e0202 */
[----:B------:R-:W-:Y:S02]  /*0140*/  IMAD R6, R6, -0x26, R5 ;  /* 0xffffffda06067824 */ /* 0x000fe400078e0205 */
[----:B------:R-:W-:Y:S02]  /*0150*/  VIADD R3, R3, 0xfffffffd ;  /* 0xfffffffd03037836 */ /* 0x000fe40000000000 */
[----:B------:R-:W-:Y:S01]  /*0160*/  VIADD R2, R4, 0xfffffffd ;  /* 0xfffffffd04027836 */ /* 0x000fe20000000000 */
[----:B------:R-:W-:Y:S01]  /*0170*/  IADD3 R6, R6, -0x3, RZ ;  /* 0xfffffffd06067810 */ /* 0x000fe20007ffe0ff */
[----:B------:R-:W-:Y:S01]  /*0180*/  IMAD.HI R4, R0, 0x5ac5242b, RZ ;  /* 0x5ac5242b00047827 */ /* 0x000fe200078e02ff */
[----:B------:R-:W-:Y:S02]  /*0190*/  IABS R5, R3 ;  /* 0x0000000300057213 */ /* 0x000fe40000000000 */
[----:B------:R-:W-:-:S02]  /*01a0*/  IABS R7, R2 ;  /* 0x0000000200077213 */ /* 0x000fc40000000000 */
[----:B------:R-:W-:Y:S01]  /*01b0*/  IABS R8, R6 ;  /* 0x0000000600087213 */ /* 0x000fe20000000000 */
[----:B------:R-:W1:Y:S01]  /*01c0*/  LDC.64 R2, c[0x0][0x210] ;  /* 0x00008400ff027b82 */ /* 0x000e620000000a00 */
[----:B------:R-:W-:Y:S01]  /*01d0*/  IMAD.MOV.U32 R6, RZ, RZ, R5 ;  /* 0x000000ffff067224 */ /* 0x000fe200078e0005 */
[----:B------:R-:W-:Y:S01]  /*01e0*/  SHF.R.U32.HI R5, RZ, 0x1f, R4 ;  /* 0x0000001fff057819 */ /* 0x000fe20000011604 */
[----:B------:R-:W-:-:S03]  /*01f0*/  VIADD R7, R7, 0xffffffe1 ;  /* 0xffffffe107077836 */ /* 0x000fc60000000000 */
[----:B------:R-:W-:Y:S02]  /*0200*/  IADD3 R6, R6, -0x1f, RZ ;  /* 0xffffffe106067810 */ /* 0x000fe40007ffe0ff */
[----:B------:R-:W-:Y:S01]  /*0210*/  LEA.HI R5, R4, R5, RZ, 0x17 ;  /* 0x0000000504057211 */ /* 0x000fe200078fb8ff */
[----:B------:R-:W-:Y:S01]  /*0220*/  VIADD R4, R8, 0xffffffe1 ;  /* 0xffffffe108047836 */ /* 0x000fe20000000000 */
[----:B------:R-:W-:Y:S02]  /*0230*/  IABS R7, R7 ;  /* 0x0000000700077213 */ /* 0x000fe40000000000 */
[----:B------:R-:W-:Y:S02]  /*0240*/  IABS R8, R6 ;  /* 0x0000000600087213 */ /* 0x000fe40000000000 */
[----:B------:R-:W-:Y:S02]  /*0250*/  LEA R5, R5, 0x3ff, 0xa ;  /* 0x000003ff05057811 */ /* 0x000fe400078e50ff */
[----:B------:R-:W-:-:S02]  /*0260*/  MOV R6, R7 ;  /* 0x0000000700067202 */ /* 0x000fc40000000f00 */
[----:B------:R-:W-:-:S03]  /*0270*/  IABS R7, R4 ;  /* 0x0000000400077213 */ /* 0x000fc60000000000 */
[----:B------:R-:W-:Y:S01]  /*0280*/  IMAD.IADD R4, R5, 0x1, -R6 ;  /* 0x0000000105047824 */ /* 0x000fe200078e0a06 */
[----:B------:R-:W-:Y:S02]  /*0290*/  IADD3 R6, R5, -R8, RZ ;  /* 0x8000000805067210 */ /* 0x000fe40007ffe0ff */
[----:B------:R-:W-:Y:S01]  /*02a0*/  CS2R R8, SRZ ;  /* 0x0000000000087805 */ /* 0x000fe2000001ff00 */
[C---:B------:R-:W-:Y:S02]  /*02b0*/  IMAD R5, R7.reuse, -0x20, R4 ;  /* 0xffffffe007057824 */ /* 0x040fe400078e0204 */
[----:B------:R-:W-:Y:S02]  /*02c0*/  IMAD R7, R7, -0x20, R6 ;  /* 0xffffffe007077824 */ /* 0x000fe400078e0206 */
[----:B-1----:R-:W-:-:S04]  /*02d0*/  IMAD.WIDE R4, R5, 0x4, R2 ;  /* 0x0000000405047825 */ /* 0x002fc800078e0202 */
[----:B------:R-:W-:Y:S01]  /*02e0*/  IMAD.WIDE R2, R7, 0x4, R2 ;  /* 0x0000000407027825 */ /* 0x000fe200078e0202 */
[----:B------:R1:W5:Y:S01]  /*02f0*/  @!P0 LDG.E.EL R8, desc[UR4][R4.64] ;  /* 0x0000000404088981 */ /* 0x000362000c2e1900 */
[----:B------:R-:W2:Y:S03]  /*0300*/  LDC.64 R6, c[0x0][0x218] ;  /* 0x00008600ff067b82 */ /* 0x000ea60000000a00 */
[----:B------:R1:W5:Y:S01]  /*0310*/  @!P0 LDG.E.EL R9, desc[UR4][R2.64] ;  /* 0x0000000402098981 */ /* 0x000362000c2e1900 */
[----:B--2---:R-:W-:Y:S01]  /*0320*/  IMAD.WIDE R6, R0, 0x4, R6 ;  /* 0x0000000400067825 */ /* 0x004fe200078e0206 */
[----:B-1----:R-:W-:Y:S06]  /*0330*/  @P0 EXIT ;  /* 0x000000000000094d */ /* 0x002fec0003800000 */
[----:B-----5:R-:W-:Y:S01]  /*0340*/  STG.E.64 desc[UR4][R6.64], R8 ;  /* 0x0000000806007986 */ /* 0x020fe2000c101b04 */
[----:B------:R-:W-:Y:S05]  /*0350*/  EXIT ;  /* 0x000000000000794d */ /* 0x000fea0003800000 */
.L_x_0:
[----:B------:R-:W-:-:S00]  /*0360*/  BRA `(.L_x_0) ;  /* 0xfffffffc00fc7947 */ /* 0x000fc0000383ffff */
[----:B------:R-:W-:-:S00]  /*0370*/  NOP ;  /* 0x0000000000007918 */ /* 0x000fc00000000000 */
        /* <DEDUP_REMOVED lines=8> */
.L_x_1:


//--------------------- .nv.constant0.triton_poi_fused_reflection_pad2d_1 --------------------------
	.section	.nv.constant0.triton_poi_fused_reflection_pad2d_1,"a",@progbits
	.sectionflags	@""
	.align	4
.nv.constant0.triton_poi_fused_reflection_pad2d_1:
	.zero		548
